//
// Generated by NVIDIA NVVM Compiler
//
// Compiler Build ID: CL-36424714
// Cuda compilation tools, release 13.0, V13.0.88
// Based on NVVM 20.0.0
//

.version 9.0
.target sm_100
.address_size 64

	// .globl	_Z16histogram_sharedPhiiPi
// _ZZ16histogram_sharedPhiiPiE11hist_shared has been demoted

.visible .entry _Z16histogram_sharedPhiiPi(
	.param .u64 .ptr .align 1 _Z16histogram_sharedPhiiPi_param_0,
	.param .u32 _Z16histogram_sharedPhiiPi_param_1,
	.param .u32 _Z16histogram_sharedPhiiPi_param_2,
	.param .u64 .ptr .align 1 _Z16histogram_sharedPhiiPi_param_3
)
{
	.reg .pred 	%p<16>;
	.reg .b16 	%rs<2>;
	.reg .b32 	%r<129>;
	.reg .b64 	%rd<24>;
	// demoted variable
	.shared .align 4 .b8 _ZZ16histogram_sharedPhiiPiE11hist_shared[1024];
	ld.param.u64 	%rd6, [_Z16histogram_sharedPhiiPi_param_0];
	ld.param.u32 	%r56, [_Z16histogram_sharedPhiiPi_param_1];
	ld.param.u32 	%r57, [_Z16histogram_sharedPhiiPi_param_2];
	ld.param.u64 	%rd7, [_Z16histogram_sharedPhiiPi_param_3];
	cvta.to.global.u64 	%rd1, %rd7;
	mov.u32 	%r1, %tid.x;
	mov.u32 	%r2, %tid.y;
	mov.u32 	%r3, %ntid.x;
	mad.lo.s32 	%r128, %r2, %r3, %r1;
	mov.u32 	%r5, %ntid.y;
	mul.lo.s32 	%r6, %r3, %r5;
	setp.gt.u32 	%p1, %r128, 255;
	@%p1 bra 	$L__BB0_7;
	add.s32 	%r58, %r128, %r6;
	max.u32 	%r59, %r58, 256;
	setp.lt.u32 	%p2, %r58, 256;
	selp.u32 	%r60, 1, 0, %p2;
	add.s32 	%r61, %r58, %r60;
	sub.s32 	%r62, %r59, %r61;
	div.u32 	%r63, %r62, %r6;
	add.s32 	%r7, %r63, %r60;
	and.b32  	%r64, %r7, 3;
	setp.eq.s32 	%p3, %r64, 3;
	mov.u32 	%r120, %r128;
	@%p3 bra 	$L__BB0_4;
	add.s32 	%r65, %r7, 1;
	and.b32  	%r66, %r65, 3;
	shl.b32 	%r67, %r128, 2;
	mov.u32 	%r68, _ZZ16histogram_sharedPhiiPiE11hist_shared;
	add.s32 	%r117, %r68, %r67;
	shl.b32 	%r9, %r6, 2;
	neg.s32 	%r116, %r66;
	mad.lo.s32 	%r69, %r5, %r66, %r2;
	mad.lo.s32 	%r120, %r3, %r69, %r1;
$L__BB0_3:
	.pragma "nounroll";
	mov.b32 	%r70, 0;
	st.shared.u32 	[%r117], %r70;
	add.s32 	%r117, %r117, %r9;
	add.s32 	%r116, %r116, 1;
	setp.ne.s32 	%p4, %r116, 0;
	@%p4 bra 	$L__BB0_3;
$L__BB0_4:
	setp.lt.u32 	%p5, %r7, 3;
	@%p5 bra 	$L__BB0_7;
	shl.b32 	%r17, %r6, 2;
	shl.b32 	%r71, %r120, 2;
	mov.u32 	%r72, _ZZ16histogram_sharedPhiiPiE11hist_shared;
	add.s32 	%r119, %r72, %r71;
	shl.b32 	%r19, %r6, 4;
	shl.b32 	%r20, %r6, 3;
	mul.lo.s32 	%r21, %r6, 12;
$L__BB0_6:
	mov.b32 	%r73, 0;
	st.shared.u32 	[%r119], %r73;
	add.s32 	%r74, %r119, %r17;
	st.shared.u32 	[%r74], %r73;
	add.s32 	%r75, %r119, %r20;
	st.shared.u32 	[%r75], %r73;
	add.s32 	%r76, %r119, %r21;
	st.shared.u32 	[%r76], %r73;
	add.s32 	%r120, %r120, %r17;
	add.s32 	%r119, %r119, %r19;
	setp.lt.u32 	%p6, %r120, 256;
	@%p6 bra 	$L__BB0_6;
$L__BB0_7:
	bar.sync 	0;
	mov.u32 	%r77, %ctaid.x;
	mad.lo.s32 	%r26, %r77, %r3, %r1;
	mov.u32 	%r78, %ctaid.y;
	mad.lo.s32 	%r79, %r78, %r5, %r2;
	setp.ge.s32 	%p7, %r26, %r56;
	setp.ge.s32 	%p8, %r79, %r57;
	or.pred  	%p9, %p7, %p8;
	@%p9 bra 	$L__BB0_9;
	mad.lo.s32 	%r80, %r56, %r79, %r26;
	cvt.s64.s32 	%rd8, %r80;
	cvta.to.global.u64 	%rd9, %rd6;
	add.s64 	%rd10, %rd9, %rd8;
	ld.global.u8 	%rs1, [%rd10];
	mul.wide.u16 	%r81, %rs1, 4;
	mov.u32 	%r82, _ZZ16histogram_sharedPhiiPiE11hist_shared;
	add.s32 	%r83, %r82, %r81;
	atom.shared.add.u32 	%r84, [%r83], 1;
$L__BB0_9:
	setp.gt.u32 	%p10, %r128, 255;
	bar.sync 	0;
	@%p10 bra 	$L__BB0_16;
	add.s32 	%r85, %r128, %r6;
	max.u32 	%r86, %r85, 256;
	setp.lt.u32 	%p11, %r85, 256;
	selp.u32 	%r87, 1, 0, %p11;
	add.s32 	%r88, %r85, %r87;
	sub.s32 	%r89, %r86, %r88;
	div.u32 	%r90, %r89, %r6;
	add.s32 	%r28, %r90, %r87;
	and.b32  	%r91, %r28, 3;
	setp.eq.s32 	%p12, %r91, 3;
	@%p12 bra 	$L__BB0_13;
	add.s32 	%r92, %r28, 1;
	and.b32  	%r93, %r92, 3;
	shl.b32 	%r94, %r128, 2;
	mov.u32 	%r95, _ZZ16histogram_sharedPhiiPiE11hist_shared;
	add.s32 	%r122, %r95, %r94;
	shl.b32 	%r30, %r6, 2;
	mul.wide.u32 	%rd11, %r2, %r3;
	cvt.u64.u32 	%rd12, %r1;
	add.s64 	%rd13, %rd11, %rd12;
	shl.b64 	%rd14, %rd13, 2;
	add.s64 	%rd23, %rd1, %rd14;
	mul.wide.u32 	%rd3, %r6, 4;
	neg.s32 	%r121, %r93;
	mad.lo.s32 	%r96, %r5, %r93, %r2;
	mad.lo.s32 	%r128, %r3, %r96, %r1;
$L__BB0_12:
	.pragma "nounroll";
	ld.shared.u32 	%r97, [%r122];
	atom.global.add.u32 	%r98, [%rd23], %r97;
	add.s32 	%r122, %r122, %r30;
	add.s64 	%rd23, %rd23, %rd3;
	add.s32 	%r121, %r121, 1;
	setp.ne.s32 	%p13, %r121, 0;
	@%p13 bra 	$L__BB0_12;
$L__BB0_13:
	setp.lt.u32 	%p14, %r28, 3;
	@%p14 bra 	$L__BB0_16;
	shl.b32 	%r99, %r6, 1;
	add.s32 	%r127, %r128, %r99;
	shl.b32 	%r39, %r6, 2;
	mad.lo.s32 	%r126, %r6, 3, %r128;
	add.s32 	%r125, %r128, %r6;
	shl.b32 	%r100, %r128, 2;
	mov.u32 	%r101, _ZZ16histogram_sharedPhiiPiE11hist_shared;
	add.s32 	%r124, %r101, %r100;
	shl.b32 	%r43, %r6, 4;
	shl.b32 	%r44, %r6, 3;
	mul.lo.s32 	%r45, %r6, 12;
$L__BB0_15:
	mul.wide.u32 	%rd15, %r128, 4;
	add.s64 	%rd16, %rd1, %rd15;
	ld.shared.u32 	%r102, [%r124];
	atom.global.add.u32 	%r103, [%rd16], %r102;
	add.s32 	%r104, %r128, %r6;
	mul.wide.u32 	%rd17, %r125, 4;
	add.s64 	%rd18, %rd1, %rd17;
	add.s32 	%r105, %r124, %r39;
	ld.shared.u32 	%r106, [%r105];
	atom.global.add.u32 	%r107, [%rd18], %r106;
	add.s32 	%r108, %r104, %r6;
	mul.wide.u32 	%rd19, %r127, 4;
	add.s64 	%rd20, %rd1, %rd19;
	add.s32 	%r109, %r124, %r44;
	ld.shared.u32 	%r110, [%r109];
	atom.global.add.u32 	%r111, [%rd20], %r110;
	add.s32 	%r112, %r108, %r6;
	mul.wide.u32 	%rd21, %r126, 4;
	add.s64 	%rd22, %rd1, %rd21;
	add.s32 	%r113, %r124, %r45;
	ld.shared.u32 	%r114, [%r113];
	atom.global.add.u32 	%r115, [%rd22], %r114;
	add.s32 	%r128, %r112, %r6;
	add.s32 	%r127, %r127, %r39;
	add.s32 	%r126, %r126, %r39;
	add.s32 	%r125, %r125, %r39;
	add.s32 	%r124, %r124, %r43;
	setp.lt.u32 	%p15, %r128, 256;
	@%p15 bra 	$L__BB0_15;
$L__BB0_16:
	ret;

}


// ===== COMPILED SASS (sm_100) =====

	.target	sm_100

	.elftype	@"ET_EXEC"


//--------------------- .note.nv.tkinfo           --------------------------
	.section	.note.nv.tkinfo,"",@"SHT_NOTE"
	.sectionflags	@"SHF_NOTE_NV_TKINFO"
	.tkinfo
        /*0018*/ 	.word	0x00000002
        /*0030*/ 	.string	""
        /*0030*/ 	.string	"ptxas"
        /*0030*/ 	.string	"Cuda compilation tools, release 13.0, V13.0.88"
        /*0030*/ 	.string	"Build cuda_13.0.r13.0/compiler.36424714_0"
        /*0030*/ 	.string	"-arch sm_100 -m 64 "



//--------------------- .note.nv.cuinfo           --------------------------
	.section	.note.nv.cuinfo,"",@"SHT_NOTE"
	.sectionflags	@"SHF_NOTE_NV_CUINFO"
        /*0018*/ 	.short	0x0002
        /*001a*/ 	.short	0x0064
        /*001c*/ 	.short	0x0082
	.zero		2


//--------------------- .nv.info                  --------------------------
	.section	.nv.info,"",@"SHT_CUDA_INFO"
	.align	4


	//----- nvinfo : EIATTR_REGCOUNT
	.align		4
        /*0000*/ 	.byte	0x04, 0x2f
        /*0002*/ 	.short	(.L_1 - .L_0)
	.align		4
.L_0:
        /*0004*/ 	.word	index@(_Z16histogram_sharedPhiiPi)
        /*0008*/ 	.word	0x0000001a


	//----- nvinfo : EIATTR_FRAME_SIZE
	.align		4
.L_1:
        /*000c*/ 	.byte	0x04, 0x11
        /*000e*/ 	.short	(.L_3 - .L_2)
	.align		4
.L_2:
        /*0010*/ 	.word	index@(_Z16histogram_sharedPhiiPi)
        /*0014*/ 	.word	0x00000000


	//----- nvinfo : EIATTR_MIN_STACK_SIZE
	.align		4
.L_3:
        /*0018*/ 	.byte	0x04, 0x12
        /*001a*/ 	.short	(.L_5 - .L_4)
	.align		4
.L_4:
        /*001c*/ 	.word	index@(_Z16histogram_sharedPhiiPi)
        /*0020*/ 	.word	0x00000000
.L_5:


//--------------------- .nv.compat                --------------------------
	.section	.nv.compat,"",@"SHT_CUDA_COMPAT_INFO"
	.align	4
        /*0000*/ 	.byte	0x02, 0x09, 0x00, 0x00, 0x02, 0x02, 0x01, 0x00, 0x02, 0x05, 0x05, 0x00, 0x03, 0x07, 0x01, 0x01
        /*0010*/ 	.byte	0x02, 0x03, 0x00, 0x00, 0x02, 0x06, 0x01, 0x00, 0x04, 0x0b, 0x08, 0x00, 0x09, 0x00, 0x00, 0x00
        /*0020*/ 	.byte	0x00, 0x00, 0x00, 0x00


//--------------------- .nv.info._Z16histogram_sharedPhiiPi --------------------------
	.section	.nv.info._Z16histogram_sharedPhiiPi,"",@"SHT_CUDA_INFO"
	.sectionflags	@""
	.align	4


	//----- nvinfo : EIATTR_CUDA_API_VERSION
	.align		4
        /*0000*/ 	.byte	0x04, 0x37
        /*0002*/ 	.short	(.L_7 - .L_6)
.L_6:
        /*0004*/ 	.word	0x00000082


	//----- nvinfo : EIATTR_KPARAM_INFO
	.align		4
.L_7:
        /*0008*/ 	.byte	0x04, 0x17
        /*000a*/ 	.short	(.L_9 - .L_8)
.L_8:
        /*000c*/ 	.word	0x00000000
        /*0010*/ 	.short	0x0003
        /*0012*/ 	.short	0x0010
        /*0014*/ 	.byte	0x00, 0xf5, 0x21, 0x00


	//----- nvinfo : EIATTR_KPARAM_INFO
	.align		4
.L_9:
        /*0018*/ 	.byte	0x04, 0x17
        /*001a*/ 	.short	(.L_11 - .L_10)
.L_10:
        /*001c*/ 	.word	0x00000000
        /*0020*/ 	.short	0x0002
        /*0022*/ 	.short	0x000c
        /*0024*/ 	.byte	0x00, 0xf0, 0x11, 0x00


	//----- nvinfo : EIATTR_KPARAM_INFO
	.align		4
.L_11:
        /*0028*/ 	.byte	0x04, 0x17
        /*002a*/ 	.short	(.L_13 - .L_12)
.L_12:
        /*002c*/ 	.word	0x00000000
        /*0030*/ 	.short	0x0001
        /*0032*/ 	.short	0x0008
        /*0034*/ 	.byte	0x00, 0xf0, 0x11, 0x00


	//----- nvinfo : EIATTR_KPARAM_INFO
	.align		4
.L_13:
        /*0038*/ 	.byte	0x04, 0x17
        /*003a*/ 	.short	(.L_15 - .L_14)
.L_14:
        /*003c*/ 	.word	0x00000000
        /*0040*/ 	.short	0x0000
        /*0042*/ 	.short	0x0000
        /*0044*/ 	.byte	0x00, 0xf5, 0x21, 0x00


	//----- nvinfo : EIATTR_SPARSE_MMA_MASK
	.align		4
.L_15:
        /*0048*/ 	.byte	0x03, 0x50
        /*004a*/ 	.short	0x0000


	//----- nvinfo : EIATTR_MAXREG_COUNT
	.align		4
        /*004c*/ 	.byte	0x03, 0x1b
        /*004e*/ 	.short	0x00ff


	//----- nvinfo : EIATTR_NUM_BARRIERS
	.align		4
        /*0050*/ 	.byte	0x02, 0x4c
        /*0052*/ 	.byte	0x01
	.zero		1


	//----- nvinfo : EIATTR_MERCURY_ISA_VERSION
	.align		4
        /*0054*/ 	.byte	0x03, 0x5f
        /*0056*/ 	.short	0x0101


	//----- nvinfo : EIATTR_VRC_CTA_INIT_COUNT
	.align		4
        /*0058*/ 	.byte	0x02, 0x4a
	.zero		1
	.zero		1


	//----- nvinfo : EIATTR_EXIT_INSTR_OFFSETS
	.align		4
        /*005c*/ 	.byte	0x04, 0x1c
        /*005e*/ 	.short	(.L_17 - .L_16)


	//   ....[0]....
.L_16:
        /*0060*/ 	.word	0x00000600


	//   ....[1]....
        /*0064*/ 	.word	0x00000970


	//   ....[2]....
        /*0068*/ 	.word	0x00000b70


	//----- nvinfo : EIATTR_CRS_STACK_SIZE
	.align		4
.L_17:
        /*006c*/ 	.byte	0x04, 0x1e
        /*006e*/ 	.short	(.L_19 - .L_18)
.L_18:
        /*0070*/ 	.word	0x00000000


	//----- nvinfo : EIATTR_CBANK_PARAM_SIZE
	.align		4
.L_19:
        /*0074*/ 	.byte	0x03, 0x19
        /*0076*/ 	.short	0x0018


	//----- nvinfo : EIATTR_PARAM_CBANK
	.align		4
        /*0078*/ 	.byte	0x04, 0x0a
        /*007a*/ 	.short	(.L_21 - .L_20)
	.align		4
.L_20:
        /*007c*/ 	.word	index@(.nv.constant0._Z16histogram_sharedPhiiPi)
        /*0080*/ 	.short	0x0380
        /*0082*/ 	.short	0x0018


	//----- nvinfo : EIATTR_SW_WAR
	.align		4
.L_21:
        /*0084*/ 	.byte	0x04, 0x36
        /*0086*/ 	.short	(.L_23 - .L_22)
.L_22:
        /*0088*/ 	.word	0x00000008
.L_23:


//--------------------- .nv.callgraph             --------------------------
	.section	.nv.callgraph,"",@"SHT_CUDA_CALLGRAPH"
	.align	4
	.sectionentsize	8
	.align		4
        /*0000*/ 	.word	0x00000000
	.align		4
        /*0004*/ 	.word	0xffffffff
	.align		4
        /*0008*/ 	.word	0x00000000
	.align		4
        /*000c*/ 	.word	0xfffffffe
	.align		4
        /*0010*/ 	.word	0x00000000
	.align		4
        /*0014*/ 	.word	0xfffffffd
	.align		4
        /*0018*/ 	.word	0x00000000
	.align		4
        /*001c*/ 	.word	0xfffffffc


//--------------------- .text._Z16histogram_sharedPhiiPi --------------------------
	.section	.text._Z16histogram_sharedPhiiPi,"ax",@progbits
	.align	128
        .global         _Z16histogram_sharedPhiiPi
        .type           _Z16histogram_sharedPhiiPi,@function
        .size           _Z16histogram_sharedPhiiPi,(.L_x_13 - _Z16histogram_sharedPhiiPi)
        .other          _Z16histogram_sharedPhiiPi,@"STO_CUDA_ENTRY STV_DEFAULT"
_Z16histogram_sharedPhiiPi:
.text._Z16histogram_sharedPhiiPi:
[----:B------:R-:W-:Y:S01]  /*0000*/  LDC R1, c[0x0][0x37c] ;  /* 0x0000df00ff017b82 */ /* 0x000fe20000000800 */
[----:B------:R-:W0:Y:S01]  /*0010*/  S2R R4, SR_TID.X ;  /* 0x0000000000047919 */ /* 0x000e220000002100 */
[----:B------:R-:W1:Y:S06]  /*0020*/  LDCU UR6, c[0x0][0x360] ;  /* 0x00006c00ff0677ac */ /* 0x000e6c0008000800 */
[----:B------:R-:W1:Y:S01]  /*0030*/  LDC R2, c[0x0][0x364] ;  /* 0x0000d900ff027b82 */ /* 0x000e620000000800 */
[----:B------:R-:W-:Y:S01]  /*0040*/  BSSY.RECONVERGENT B0, `(.L_x_0) ;  /* 0x0000043000007945 */ /* 0x000fe20003800200 */
[----:B------:R-:W0:Y:S01]  /*0050*/  S2R R7, SR_TID.Y ;  /* 0x0000000000077919 */ /* 0x000e220000002200 */
[----:B-1----:R-:W-:-:S02]  /*0060*/  IMAD R3, R2, UR6, RZ ;  /* 0x0000000602037c24 */ /* 0x002fc4000f8e02ff */
[----:B0-----:R-:W-:-:S05]  /*0070*/  IMAD R0, R7, UR6, R4 ;  /* 0x0000000607007c24 */ /* 0x001fca000f8e0204 */
[----:B------:R-:W-:-:S13]  /*0080*/  ISETP.GT.U32.AND P0, PT, R0, 0xff, PT ;  /* 0x000000ff0000780c */ /* 0x000fda0003f04070 */
[----:B------:R-:W-:Y:S05]  /*0090*/  @P0 BRA `(.L_x_1) ;  /* 0x0000000000f40947 */ /* 0x000fea0003800000 */
[----:B------:R-:W0:Y:S01]  /*00a0*/  I2F.U32.RP R12, R3 ;  /* 0x00000003000c7306 */ /* 0x000e220000209000 */
[C---:B------:R-:W-:Y:S01]  /*00b0*/  IMAD.IADD R6, R3.reuse, 0x1, R0 ;  /* 0x0000000103067824 */ /* 0x040fe200078e0200 */
[----:B------:R-:W-:Y:S01]  /*00c0*/  ISETP.NE.U32.AND P2, PT, R3, RZ, PT ;  /* 0x000000ff0300720c */ /* 0x000fe20003f45070 */
[----:B------:R-:W-:Y:S01]  /*00d0*/  IMAD.MOV R13, RZ, RZ, -R3 ;  /* 0x000000ffff0d7224 */ /* 0x000fe200078e0a03 */
[----:B------:R-:W-:Y:S02]  /*00e0*/  BSSY.RECONVERGENT B1, `(.L_x_2) ;  /* 0x0000028000017945 */ /* 0x000fe40003800200 */
[C---:B------:R-:W-:Y:S02]  /*00f0*/  ISETP.GE.U32.AND P0, PT, R6.reuse, 0x100, PT ;  /* 0x000001000600780c */ /* 0x040fe40003f06070 */
[----:B------:R-:W-:Y:S02]  /*0100*/  VIMNMX.U32 R11, PT, PT, R6, 0x100, !PT ;  /* 0x00000100060b7848 */ /* 0x000fe40007fe0000 */
[----:B------:R-:W-:-:S04]  /*0110*/  SEL R10, RZ, 0x1, P0 ;  /* 0x00000001ff0a7807 */ /* 0x000fc80000000000 */
[----:B------:R-:W-:Y:S01]  /*0120*/  IADD3 R6, PT, PT, R11, -R6, -R10 ;  /* 0x800000060b067210 */ /* 0x000fe20007ffe80a */
[----:B0-----:R-:W0:Y:S02]  /*0130*/  MUFU.RCP R12, R12 ;  /* 0x0000000c000c7308 */ /* 0x001e240000001000 */
[----:B0-----:R-:W-:-:S06]  /*0140*/  VIADD R8, R12, 0xffffffe ;  /* 0x0ffffffe0c087836 */ /* 0x001fcc0000000000 */
[----:B------:R0:W1:Y:S02]  /*0150*/  F2I.FTZ.U32.TRUNC.NTZ R9, R8 ;  /* 0x0000000800097305 */ /* 0x000064000021f000 */
[----:B0-----:R-:W-:Y:S02]  /*0160*/  HFMA2 R8, -RZ, RZ, 0, 0 ;  /* 0x00000000ff087431 */ /* 0x001fe400000001ff */
[----:B-1----:R-:W-:-:S04]  /*0170*/  IMAD R13, R13, R9, RZ ;  /* 0x000000090d0d7224 */ /* 0x002fc800078e02ff */
[----:B------:R-:W-:-:S06]  /*0180*/  IMAD.HI.U32 R9, R9, R13, R8 ;  /* 0x0000000d09097227 */ /* 0x000fcc00078e0008 */
[----:B------:R-:W-:-:S04]  /*0190*/  IMAD.HI.U32 R9, R9, R6, RZ ;  /* 0x0000000609097227 */ /* 0x000fc800078e00ff */
[----:B------:R-:W-:-:S04]  /*01a0*/  IMAD.MOV R8, RZ, RZ, -R9 ;  /* 0x000000ffff087224 */ /* 0x000fc800078e0a09 */
[----:B------:R-:W-:-:S05]  /*01b0*/  IMAD R6, R3, R8, R6 ;  /* 0x0000000803067224 */ /* 0x000fca00078e0206 */
[----:B------:R-:W-:-:S13]  /*01c0*/  ISETP.GE.U32.AND P0, PT, R6, R3, PT ;  /* 0x000000030600720c */ /* 0x000fda0003f06070 */
[----:B------:R-:W-:Y:S01]  /*01d0*/  @P0 IMAD.IADD R6, R6, 0x1, -R3 ;  /* 0x0000000106060824 */ /* 0x000fe200078e0a03 */
[----:B------:R-:W-:-:S04]  /*01e0*/  @P0 IADD3 R9, PT, PT, R9, 0x1, RZ ;  /* 0x0000000109090810 */ /* 0x000fc80007ffe0ff */
[----:B------:R-:W-:-:S13]  /*01f0*/  ISETP.GE.U32.AND P1, PT, R6, R3, PT ;  /* 0x000000030600720c */ /* 0x000fda0003f26070 */
[----:B------:R-:W-:Y:S01]  /*0200*/  @P1 VIADD R9, R9, 0x1 ;  /* 0x0000000109091836 */ /* 0x000fe20000000000 */
[----:B------:R-:W-:-:S05]  /*0210*/  @!P2 LOP3.LUT R9, RZ, R3, RZ, 0x33, !PT ;  /* 0x00000003ff09a212 */ /* 0x000fca00078e33ff */
[----:B------:R-:W-:-:S05]  /*0220*/  IMAD.IADD R9, R10, 0x1, R9 ;  /* 0x000000010a097824 */ /* 0x000fca00078e0209 */
[C---:B------:R-:W-:Y:S02]  /*0230*/  LOP3.LUT R6, R9.reuse, 0x3, RZ, 0xc0, !PT ;  /* 0x0000000309067812 */ /* 0x040fe400078ec0ff */
[----:B------:R-:W-:Y:S02]  /*0240*/  ISETP.GE.U32.AND P1, PT, R9, 0x3, PT ;  /* 0x000000030900780c */ /* 0x000fe40003f26070 */
[----:B------:R-:W-:Y:S02]  /*0250*/  ISETP.NE.AND P0, PT, R6, 0x3, PT ;  /* 0x000000030600780c */ /* 0x000fe40003f05270 */
[----:B------:R-:W-:-:S11]  /*0260*/  MOV R6, R0 ;  /* 0x0000000000067202 */ /* 0x000fd60000000f00 */
[----:B------:R-:W-:Y:S05]  /*0270*/  @!P0 BRA `(.L_x_3) ;  /* 0x0000000000388947 */ /* 0x000fea0003800000 */
[----:B------:R-:W0:Y:S01]  /*0280*/  S2UR UR5, SR_CgaCtaId ;  /* 0x00000000000579c3 */ /* 0x000e220000008800 */
[----:B------:R-:W-:Y:S01]  /*0290*/  VIADD R6, R9, 0x1 ;  /* 0x0000000109067836 */ /* 0x000fe20000000000 */
[----:B------:R-:W-:-:S04]  /*02a0*/  UMOV UR4, 0x400 ;  /* 0x0000040000047882 */ /* 0x000fc80000000000 */
[----:B------:R-:W-:-:S05]  /*02b0*/  LOP3.LUT R6, R6, 0x3, RZ, 0xc0, !PT ;  /* 0x0000000306067812 */ /* 0x000fca00078ec0ff */
[----:B------:R-:W-:Y:S02]  /*02c0*/  IMAD R9, R6, R2, R7 ;  /* 0x0000000206097224 */ /* 0x000fe400078e0207 */
[----:B------:R-:W-:Y:S02]  /*02d0*/  IMAD.MOV R10, RZ, RZ, -R6 ;  /* 0x000000ffff0a7224 */ /* 0x000fe400078e0a06 */
[----:B------:R-:W-:Y:S01]  /*02e0*/  IMAD R6, R9, UR6, R4 ;  /* 0x0000000609067c24 */ /* 0x000fe2000f8e0204 */
[----:B0-----:R-:W-:-:S06]  /*02f0*/  ULEA UR4, UR5, UR4, 0x18 ;  /* 0x0000000405047291 */ /* 0x001fcc000f8ec0ff */
[----:B------:R-:W-:-:S07]  /*0300*/  LEA R8, R0, UR4, 0x2 ;  /* 0x0000000400087c11 */ /* 0x000fce000f8e10ff */
.L_x_4:
[----:B------:R-:W-:Y:S01]  /*0310*/  IADD3 R10, PT, PT, R10, 0x1, RZ ;  /* 0x000000010a0a7810 */ /* 0x000fe20007ffe0ff */
[----:B------:R0:W-:Y:S03]  /*0320*/  STS [R8], RZ ;  /* 0x000000ff08007388 */ /* 0x0001e60000000800 */
[----:B------:R-:W-:Y:S01]  /*0330*/  ISETP.NE.AND P0, PT, R10, RZ, PT ;  /* 0x000000ff0a00720c */ /* 0x000fe20003f05270 */
[----:B0-----:R-:W-:-:S12]  /*0340*/  IMAD R8, R3, 0x4, R8 ;  /* 0x0000000403087824 */ /* 0x001fd800078e0208 */
[----:B------:R-:W-:Y:S05]  /*0350*/  @P0 BRA `(.L_x_4) ;  /* 0xfffffffc00ec0947 */ /* 0x000fea000383ffff */
.L_x_3:
[----:B------:R-:W-:Y:S05]  /*0360*/  BSYNC.RECONVERGENT B1 ;  /* 0x0000000000017941 */ /* 0x000fea0003800200 */
.L_x_2:
[----:B------:R-:W-:Y:S05]  /*0370*/  @!P1 BRA `(.L_x_1) ;  /* 0x00000000003c9947 */ /* 0x000fea0003800000 */
[----:B------:R-:W0:Y:S01]  /*0380*/  S2UR UR5, SR_CgaCtaId ;  /* 0x00000000000579c3 */ /* 0x000e220000008800 */
[----:B------:R-:W-:Y:S02]  /*0390*/  UMOV UR4, 0x400 ;  /* 0x0000040000047882 */ /* 0x000fe40000000000 */
[----:B0-----:R-:W-:-:S06]  /*03a0*/  ULEA UR4, UR5, UR4, 0x18 ;  /* 0x0000000405047291 */ /* 0x001fcc000f8ec0ff */
[----:B------:R-:W-:-:S07]  /*03b0*/  LEA R8, R6, UR4, 0x2 ;  /* 0x0000000406087c11 */ /* 0x000fce000f8e10ff */
.L_x_5:
[C-C-:B-1----:R-:W-:Y:S01]  /*03c0*/  IMAD R9, R3.reuse, 0x4, R8.reuse ;  /* 0x0000000403097824 */ /* 0x142fe200078e0208 */
[C---:B------:R-:W-:Y:S01]  /*03d0*/  LEA R10, R3.reuse, R8, 0x3 ;  /* 0x00000008030a7211 */ /* 0x040fe200078e18ff */
[C---:B------:R-:W-:Y:S01]  /*03e0*/  IMAD R11, R3.reuse, 0xc, R8 ;  /* 0x0000000c030b7824 */ /* 0x040fe200078e0208 */
[----:B------:R0:W-:Y:S01]  /*03f0*/  STS [R8], RZ ;  /* 0x000000ff08007388 */ /* 0x0001e20000000800 */
[----:B------:R-:W-:-:S03]  /*0400*/  IMAD R6, R3, 0x4, R6 ;  /* 0x0000000403067824 */ /* 0x000fc600078e0206 */
[----:B------:R1:W-:Y:S02]  /*0410*/  STS [R9], RZ ;  /* 0x000000ff09007388 */ /* 0x0003e40000000800 */
[----:B------:R-:W-:Y:S02]  /*0420*/  ISETP.GE.U32.AND P0, PT, R6, 0x100, PT ;  /* 0x000001000600780c */ /* 0x000fe40003f06070 */
[----:B------:R1:W-:Y:S01]  /*0430*/  STS [R10], RZ ;  /* 0x000000ff0a007388 */ /* 0x0003e20000000800 */
[----:B0-----:R-:W-:-:S03]  /*0440*/  IMAD R8, R3, 0x10, R8 ;  /* 0x0000001003087824 */ /* 0x001fc600078e0208 */
[----:B------:R1:W-:Y:S07]  /*0450*/  STS [R11], RZ ;  /* 0x000000ff0b007388 */ /* 0x0003ee0000000800 */
[----:B------:R-:W-:Y:S05]  /*0460*/  @!P0 BRA `(.L_x_5) ;  /* 0xfffffffc00d48947 */ /* 0x000fea000383ffff */
.L_x_1:
[----:B------:R-:W-:Y:S05]  /*0470*/  BSYNC.RECONVERGENT B0 ;  /* 0x0000000000007941 */ /* 0x000fea0003800200 */
.L_x_0:
[----:B-1----:R-:W0:Y:S01]  /*0480*/  S2R R11, SR_CTAID.X ;  /* 0x00000000000b7919 */ /* 0x002e220000002500 */
[----:B------:R-:W1:Y:S01]  /*0490*/  S2UR UR4, SR_CTAID.Y ;  /* 0x00000000000479c3 */ /* 0x000e620000002600 */
[----:B------:R-:W2:Y:S01]  /*04a0*/  LDCU.64 UR10, c[0x0][0x388] ;  /* 0x00007100ff0a77ac */ /* 0x000ea20008000a00 */
[----:B------:R-:W-:Y:S06]  /*04b0*/  BSSY.RECONVERGENT B0, `(.L_x_6) ;  /* 0x0000013000007945 */ /* 0x000fec0003800200 */
[----:B------:R-:W-:Y:S01]  /*04c0*/  BAR.SYNC.DEFER_BLOCKING 0x0 ;  /* 0x0000000000007b1d */ /* 0x000fe20000010000 */
[----:B------:R-:W-:-:S05]  /*04d0*/  ISETP.GT.U32.AND P1, PT, R0, 0xff, PT ;  /* 0x000000ff0000780c */ /* 0x000fca0003f24070 */
[----:B------:R-:W3:Y:S01]  /*04e0*/  LDCU.64 UR8, c[0x0][0x358] ;  /* 0x00006b00ff0877ac */ /* 0x000ee20008000a00 */
[----:B-1----:R-:W-:-:S05]  /*04f0*/  IMAD R9, R2, UR4, R7 ;  /* 0x0000000402097c24 */ /* 0x002fca000f8e0207 */
[----:B--2---:R-:W-:Y:S01]  /*0500*/  ISETP.GE.AND P0, PT, R9, UR11, PT ;  /* 0x0000000b09007c0c */ /* 0x004fe2000bf06270 */
[----:B0-----:R-:W-:-:S05]  /*0510*/  IMAD R6, R11, UR6, R4 ;  /* 0x000000060b067c24 */ /* 0x001fca000f8e0204 */
[----:B------:R-:W-:-:S13]  /*0520*/  ISETP.GE.OR P0, PT, R6, UR10, P0 ;  /* 0x0000000a06007c0c */ /* 0x000fda0008706670 */
[----:B---3--:R-:W-:Y:S05]  /*0530*/  @P0 BRA `(.L_x_7) ;  /* 0x0000000000280947 */ /* 0x008fea0003800000 */
[----:B------:R-:W0:Y:S01]  /*0540*/  LDCU.64 UR4, c[0x0][0x380] ;  /* 0x00007000ff0477ac */ /* 0x000e220008000a00 */
[----:B------:R-:W-:-:S05]  /*0550*/  IMAD R6, R9, UR10, R6 ;  /* 0x0000000a09067c24 */ /* 0x000fca000f8e0206 */
[----:B0-----:R-:W-:-:S04]  /*0560*/  IADD3 R8, P0, PT, R6, UR4, RZ ;  /* 0x0000000406087c10 */ /* 0x001fc8000ff1e0ff */
[----:B------:R-:W-:-:S05]  /*0570*/  LEA.HI.X.SX32 R9, R6, UR5, 0x1, P0 ;  /* 0x0000000506097c11 */ /* 0x000fca00080f0eff */
[----:B------:R-:W2:Y:S01]  /*0580*/  LDG.E.U8 R8, desc[UR8][R8.64] ;  /* 0x0000000808087981 */ /* 0x000ea2000c1e1100 */
[----:B------:R-:W0:Y:S01]  /*0590*/  S2UR UR5, SR_CgaCtaId ;  /* 0x00000000000579c3 */ /* 0x000e220000008800 */
[----:B------:R-:W-:Y:S02]  /*05a0*/  UMOV UR4, 0x400 ;  /* 0x0000040000047882 */ /* 0x000fe40000000000 */
[----:B0-----:R-:W-:-:S06]  /*05b0*/  ULEA UR4, UR5, UR4, 0x18 ;  /* 0x0000000405047291 */ /* 0x001fcc000f8ec0ff */
[----:B--2---:R-:W-:-:S05]  /*05c0*/  LEA R6, R8, UR4, 0x2 ;  /* 0x0000000408067c11 */ /* 0x004fca000f8e10ff */
[----:B------:R0:W-:Y:S02]  /*05d0*/  ATOMS.POPC.INC.32 RZ, [R6+URZ] ;  /* 0x0000000006ff7f8c */ /* 0x0001e4000d8000ff */
.L_x_7:
[----:B------:R-:W-:Y:S05]  /*05e0*/  BSYNC.RECONVERGENT B0 ;  /* 0x0000000000007941 */ /* 0x000fea0003800200 */
.L_x_6:
[----:B------:R-:W-:Y:S06]  /*05f0*/  BAR.SYNC.DEFER_BLOCKING 0x0 ;  /* 0x0000000000007b1d */ /* 0x000fec0000010000 */
[----:B------:R-:W-:Y:S05]  /*0600*/  @P1 EXIT ;  /* 0x000000000000194d */ /* 0x000fea0003800000 */
[----:B------:R-:W1:Y:S01]  /*0610*/  I2F.U32.RP R12, R3 ;  /* 0x00000003000c7306 */ /* 0x000e620000209000 */
[C---:B0-----:R-:W-:Y:S01]  /*0620*/  IMAD.IADD R6, R3.reuse, 0x1, R0 ;  /* 0x0000000103067824 */ /* 0x041fe200078e0200 */
[----:B------:R-:W-:Y:S01]  /*0630*/  ISETP.NE.U32.AND P2, PT, R3, RZ, PT ;  /* 0x000000ff0300720c */ /* 0x000fe20003f45070 */
[----:B------:R-:W-:Y:S01]  /*0640*/  IMAD.MOV R13, RZ, RZ, -R3 ;  /* 0x000000ffff0d7224 */ /* 0x000fe200078e0a03 */
[----:B------:R-:W-:Y:S02]  /*0650*/  BSSY.RECONVERGENT B0, `(.L_x_8) ;  /* 0x0000031000007945 */ /* 0x000fe40003800200 */
[C---:B------:R-:W-:Y:S02]  /*0660*/  ISETP.GE.U32.AND P0, PT, R6.reuse, 0x100, PT ;  /* 0x000001000600780c */ /* 0x040fe40003f06070 */
[----:B------:R-:W-:Y:S02]  /*0670*/  VIMNMX.U32 R11, PT, PT, R6, 0x100, !PT ;  /* 0x00000100060b7848 */ /* 0x000fe40007fe0000 */
[----:B------:R-:W-:-:S04]  /*0680*/  SEL R10, RZ, 0x1, P0 ;  /* 0x00000001ff0a7807 */ /* 0x000fc80000000000 */
[----:B------:R-:W-:Y:S01]  /*0690*/  IADD3 R6, PT, PT, R11, -R6, -R10 ;  /* 0x800000060b067210 */ /* 0x000fe20007ffe80a */
[----:B-1----:R-:W0:Y:S02]  /*06a0*/  MUFU.RCP R12, R12 ;  /* 0x0000000c000c7308 */ /* 0x002e240000001000 */
[----:B0-----:R-:W-:-:S06]  /*06b0*/  IADD3 R8, PT, PT, R12, 0xffffffe, RZ ;  /* 0x0ffffffe0c087810 */ /* 0x001fcc0007ffe0ff */
        /* <DEDUP_REMOVED lines=16> */
[----:B------:R-:W-:-:S13]  /*07c0*/  ISETP.NE.AND P1, PT, R8, 0x3, PT ;  /* 0x000000030800780c */ /* 0x000fda0003f25270 */
[----:B------:R-:W-:Y:S05]  /*07d0*/  @!P1 BRA `(.L_x_9) ;  /* 0x0000000000609947 */ /* 0x000fea0003800000 */
[----:B------:R-:W0:Y:S01]  /*07e0*/  S2UR UR5, SR_CgaCtaId ;  /* 0x00000000000579c3 */ /* 0x000e220000008800 */
[----:B------:R-:W1:Y:S01]  /*07f0*/  LDCU.64 UR10, c[0x0][0x390] ;  /* 0x00007200ff0a77ac */ /* 0x000e620008000a00 */
[----:B------:R-:W-:Y:S01]  /*0800*/  IADD3 R6, PT, PT, R6, 0x1, RZ ;  /* 0x0000000106067810 */ /* 0x000fe20007ffe0ff */
[----:B------:R-:W-:Y:S01]  /*0810*/  IMAD.MOV.U32 R5, RZ, RZ, RZ ;  /* 0x000000ffff057224 */ /* 0x000fe200078e00ff */
[----:B------:R-:W-:Y:S02]  /*0820*/  UMOV UR4, 0x400 ;  /* 0x0000040000047882 */ /* 0x000fe40000000000 */
[----:B------:R-:W-:Y:S01]  /*0830*/  LOP3.LUT R6, R6, 0x3, RZ, 0xc0, !PT ;  /* 0x0000000306067812 */ /* 0x000fe200078ec0ff */
[----:B------:R-:W-:-:S04]  /*0840*/  IMAD.WIDE.U32 R8, R7, UR6, R4 ;  /* 0x0000000607087c25 */ /* 0x000fc8000f8e0004 */
[----:B------:R-:W-:Y:S02]  /*0850*/  IMAD R7, R6, R2, R7 ;  /* 0x0000000206077224 */ /* 0x000fe400078e0207 */
[----:B------:R-:W-:Y:S01]  /*0860*/  IMAD.MOV R10, RZ, RZ, -R6 ;  /* 0x000000ffff0a7224 */ /* 0x000fe200078e0a06 */
[----:B-1----:R-:W-:-:S04]  /*0870*/  LEA R11, P1, R8, UR10, 0x2 ;  /* 0x0000000a080b7c11 */ /* 0x002fc8000f8210ff */
[----:B------:R-:W-:Y:S01]  /*0880*/  LEA.HI.X R5, R8, UR11, R9, 0x2, P1 ;  /* 0x0000000b08057c11 */ /* 0x000fe200088f1409 */
[----:B0-----:R-:W-:-:S06]  /*0890*/  ULEA UR4, UR5, UR4, 0x18 ;  /* 0x0000000405047291 */ /* 0x001fcc000f8ec0ff */
[----:B------:R-:W-:Y:S01]  /*08a0*/  LEA R2, R0, UR4, 0x2 ;  /* 0x0000000400027c11 */ /* 0x000fe2000f8e10ff */
[----:B------:R-:W-:-:S07]  /*08b0*/  IMAD R0, R7, UR6, R4 ;  /* 0x0000000607007c24 */ /* 0x000fce000f8e0204 */
.L_x_10:
[----:B0-----:R0:W1:Y:S01]  /*08c0*/  LDS R9, [R2] ;  /* 0x0000000002097984 */ /* 0x0010620000000800 */
[----:B------:R-:W-:Y:S01]  /*08d0*/  VIADD R10, R10, 0x1 ;  /* 0x000000010a0a7836 */ /* 0x000fe20000000000 */
[----:B------:R-:W-:Y:S01]  /*08e0*/  MOV R6, R11 ;  /* 0x0000000b00067202 */ /* 0x000fe20000000f00 */
[----:B------:R-:W-:-:S03]  /*08f0*/  IMAD.MOV.U32 R7, RZ, RZ, R5 ;  /* 0x000000ffff077224 */ /* 0x000fc600078e0005 */
[----:B------:R-:W-:Y:S01]  /*0900*/  ISETP.NE.AND P1, PT, R10, RZ, PT ;  /* 0x000000ff0a00720c */ /* 0x000fe20003f25270 */
[----:B------:R-:W-:-:S04]  /*0910*/  IMAD.WIDE.U32 R4, R3, 0x4, R6 ;  /* 0x0000000403047825 */ /* 0x000fc800078e0006 */
[----:B0-----:R-:W-:Y:S01]  /*0920*/  IMAD R2, R3, 0x4, R2 ;  /* 0x0000000403027824 */ /* 0x001fe200078e0202 */
[----:B------:R-:W-:Y:S01]  /*0930*/  MOV R11, R4 ;  /* 0x00000004000b7202 */ /* 0x000fe20000000f00 */
[----:B-1----:R0:W-:Y:S06]  /*0940*/  REDG.E.ADD.STRONG.GPU desc[UR8][R6.64], R9 ;  /* 0x000000090600798e */ /* 0x0021ec000c12e108 */
[----:B------:R-:W-:Y:S05]  /*0950*/  @P1 BRA `(.L_x_10) ;  /* 0xfffffffc00d81947 */ /* 0x000fea000383ffff */
.L_x_9:
[----:B------:R-:W-:Y:S05]  /*0960*/  BSYNC.RECONVERGENT B0 ;  /* 0x0000000000007941 */ /* 0x000fea0003800200 */
.L_x_8:
[----:B------:R-:W-:Y:S05]  /*0970*/  @!P0 EXIT ;  /* 0x000000000000894d */ /* 0x000fea0003800000 */
[----:B------:R-:W1:Y:S01]  /*0980*/  S2UR UR5, SR_CgaCtaId ;  /* 0x00000000000579c3 */ /* 0x000e620000008800 */
[----:B------:R-:W-:Y:S01]  /*0990*/  UMOV UR4, 0x400 ;  /* 0x0000040000047882 */ /* 0x000fe20000000000 */
[C-C-:B------:R-:W-:Y:S01]  /*09a0*/  IMAD R2, R3.reuse, 0x2, R0.reuse ;  /* 0x0000000203027824 */ /* 0x140fe200078e0200 */
[C---:B------:R-:W-:Y:S01]  /*09b0*/  IADD3 R15, PT, PT, R3.reuse, R0, RZ ;  /* 0x00000000030f7210 */ /* 0x040fe20007ffe0ff */
[----:B------:R-:W-:-:S04]  /*09c0*/  IMAD R14, R3, 0x3, R0 ;  /* 0x00000003030e7824 */ /* 0x000fc800078e0200 */
[----:B------:R-:W2:Y:S01]  /*09d0*/  LDC.64 R4, c[0x0][0x390] ;  /* 0x0000e400ff047b82 */ /* 0x000ea20000000a00 */
[----:B-1----:R-:W-:-:S06]  /*09e0*/  ULEA UR4, UR5, UR4, 0x18 ;  /* 0x0000000405047291 */ /* 0x002fcc000f8ec0ff */
[----:B------:R-:W-:-:S07]  /*09f0*/  LEA R16, R0, UR4, 0x2 ;  /* 0x0000000400107c11 */ /* 0x000fce000f8e10ff */
.L_x_11:
[C-C-:B------:R-:W-:Y:S01]  /*0a00*/  IMAD R18, R3.reuse, 0x4, R16.reuse ;  /* 0x0000000403127824 */ /* 0x140fe200078e0210 */
[----:B-1----:R1:W3:Y:S01]  /*0a10*/  LDS R17, [R16] ;  /* 0x0000000010117984 */ /* 0x0022e20000000800 */
[C-C-:B------:R-:W-:Y:S02]  /*0a20*/  IMAD R20, R3.reuse, 0x8, R16.reuse ;  /* 0x0000000803147824 */ /* 0x140fe400078e0210 */
[----:B------:R-:W-:Y:S01]  /*0a30*/  IMAD R22, R3, 0xc, R16 ;  /* 0x0000000c03167824 */ /* 0x000fe200078e0210 */
[----:B------:R-:W4:Y:S01]  /*0a40*/  LDS R19, [R18] ;  /* 0x0000000012137984 */ /* 0x000f220000000800 */
[----:B0-2---:R-:W-:-:S03]  /*0a50*/  IMAD.WIDE.U32 R6, R0, 0x4, R4 ;  /* 0x0000000400067825 */ /* 0x005fc600078e0004 */
[----:B------:R-:W0:Y:S01]  /*0a60*/  LDS R21, [R20] ;  /* 0x0000000014157984 */ /* 0x000e220000000800 */
[----:B------:R-:W-:-:S03]  /*0a70*/  IMAD.WIDE.U32 R8, R15, 0x4, R4 ;  /* 0x000000040f087825 */ /* 0x000fc600078e0004 */
[----:B------:R-:W2:Y:S01]  /*0a80*/  LDS R23, [R22] ;  /* 0x0000000016177984 */ /* 0x000ea20000000800 */
[----:B------:R-:W-:Y:S01]  /*0a90*/  IADD3 R0, PT, PT, R3, R0, R3 ;  /* 0x0000000003007210 */ /* 0x000fe20007ffe003 */
[----:B------:R-:W-:-:S03]  /*0aa0*/  IMAD.WIDE.U32 R10, R2, 0x4, R4 ;  /* 0x00000004020a7825 */ /* 0x000fc600078e0004 */
[----:B------:R-:W-:Y:S01]  /*0ab0*/  IADD3 R0, PT, PT, R3, R0, R3 ;  /* 0x0000000003007210 */ /* 0x000fe20007ffe003 */
[----:B------:R-:W-:-:S03]  /*0ac0*/  IMAD.WIDE.U32 R12, R14, 0x4, R4 ;  /* 0x000000040e0c7825 */ /* 0x000fc600078e0004 */
[----:B------:R-:W-:Y:S01]  /*0ad0*/  ISETP.GE.U32.AND P0, PT, R0, 0x100, PT ;  /* 0x000001000000780c */ /* 0x000fe20003f06070 */
[C---:B------:R-:W-:Y:S01]  /*0ae0*/  IMAD R14, R3.reuse, 0x4, R14 ;  /* 0x00000004030e7824 */ /* 0x040fe200078e020e */
[C---:B------:R-:W-:Y:S01]  /*0af0*/  LEA R2, R3.reuse, R2, 0x2 ;  /* 0x0000000203027211 */ /* 0x040fe200078e10ff */
[C---:B------:R-:W-:Y:S01]  /*0b00*/  IMAD R15, R3.reuse, 0x4, R15 ;  /* 0x00000004030f7824 */ /* 0x040fe200078e020f */
[----:B-1----:R-:W-:Y:S01]  /*0b10*/  LEA R16, R3, R16, 0x4 ;  /* 0x0000001003107211 */ /* 0x002fe200078e20ff */
[----:B---3--:R1:W-:Y:S04]  /*0b20*/  REDG.E.ADD.STRONG.GPU desc[UR8][R6.64], R17 ;  /* 0x000000110600798e */ /* 0x0083e8000c12e108 */
[----:B----4-:R1:W-:Y:S04]  /*0b30*/  REDG.E.ADD.STRONG.GPU desc[UR8][R8.64], R19 ;  /* 0x000000130800798e */ /* 0x0103e8000c12e108 */
[----:B0-----:R1:W-:Y:S04]  /*0b40*/  REDG.E.ADD.STRONG.GPU desc[UR8][R10.64], R21 ;  /* 0x000000150a00798e */ /* 0x0013e8000c12e108 */
[----:B--2---:R1:W-:Y:S01]  /*0b50*/  REDG.E.ADD.STRONG.GPU desc[UR8][R12.64], R23 ;  /* 0x000000170c00798e */ /* 0x0043e2000c12e108 */
[----:B------:R-:W-:Y:S05]  /*0b60*/  @!P0 BRA `(.L_x_11) ;  /* 0xfffffffc00a48947 */ /* 0x000fea000383ffff */
[----:B------:R-:W-:Y:S05]  /*0b70*/  EXIT ;  /* 0x000000000000794d */ /* 0x000fea0003800000 */
.L_x_12:
[----:B------:R-:W-:-:S00]  /*0b80*/  BRA `(.L_x_12) ;  /* 0xfffffffc00fc7947 */ /* 0x000fc0000383ffff */
[----:B------:R-:W-:-:S00]  /*0b90*/  NOP ;  /* 0x0000000000007918 */ /* 0x000fc00000000000 */
        /* <DEDUP_REMOVED lines=14> */
.L_x_13:


//--------------------- .nv.shared._Z16histogram_sharedPhiiPi --------------------------
	.section	.nv.shared._Z16histogram_sharedPhiiPi,"aw",@nobits
	.sectionflags	@""
	.align	4
.nv.shared._Z16histogram_sharedPhiiPi:
	.zero		2048


//--------------------- .nv.shared.reserved.0     --------------------------
	.section	.nv.shared.reserved.0,"aw",@nobits
	.weak		__nv_reservedSMEM_offset_0_alias
	.size		__nv_reservedSMEM_offset_0_alias, 0, 64
	.other		__nv_reservedSMEM_offset_0_alias,@"STO_CUDA_RESERVED_SHARED STV_DEFAULT"
__nv_reservedSMEM_offset_0_alias:
	.zero		0
	.zero		64


//--------------------- .nv.constant0._Z16histogram_sharedPhiiPi --------------------------
	.section	.nv.constant0._Z16histogram_sharedPhiiPi,"a",@progbits
	.sectionflags	@""
	.align	4
.nv.constant0._Z16histogram_sharedPhiiPi:
	.zero		920


//--------------------- SYMBOLS --------------------------

	.type		.nv.reservedSmem.offset0,@object
	.size		.nv.reservedSmem.offset0,0x4
	.type		.nv.reservedSmem.cap,@object
	.size		.nv.reservedSmem.cap,0x4
